	.headerflags	@"EF_CUDA_TEXMODE_UNIFIED EF_CUDA_64BIT_ADDRESS EF_CUDA_ACCELERATORS EF_CUDA_SM90 EF_CUDA_VIRTUAL_SM(EF_CUDA_SM90)"
	.elftype	@"ET_EXEC"


//--------------------- .nv.info                  --------------------------
	.section	.nv.info,"",@"SHT_CUDA_INFO"
	.align	4


	//----- nvinfo : EIATTR_REGCOUNT
	.align		4
        /*0000*/ 	.byte	0x04, 0x2f
        /*0002*/ 	.short	(.L_1 - .L_0)
	.align		4
.L_0:
        /*0004*/ 	.word	index@(triton_poi_fused_max_pool2d_with_indices_15)
        /*0008*/ 	.word	0x00000030


	//----- nvinfo : EIATTR_MIN_STACK_SIZE
	.align		4
.L_1:
        /*000c*/ 	.byte	0x04, 0x12
        /*000e*/ 	.short	(.L_3 - .L_2)
	.align		4
.L_2:
        /*0010*/ 	.word	index@(triton_poi_fused_max_pool2d_with_indices_15)
        /*0014*/ 	.word	0x00000000


	//----- nvinfo : EIATTR_FRAME_SIZE
	.align		4
.L_3:
        /*0018*/ 	.byte	0x04, 0x11
        /*001a*/ 	.short	(.L_5 - .L_4)
	.align		4
.L_4:
        /*001c*/ 	.word	index@(triton_poi_fused_max_pool2d_with_indices_15)
        /*0020*/ 	.word	0x00000000


	//----- nvinfo : EIATTR_MIN_STACK_SIZE
	.align		4
.L_5:
        /*0024*/ 	.byte	0x04, 0x12
        /*0026*/ 	.short	(.L_7 - .L_6)
	.align		4
.L_6:
        /*0028*/ 	.word	index@(triton_poi_fused_max_pool2d_with_indices_15)
        /*002c*/ 	.word	0x00000000
.L_7:


//--------------------- .nv.info.triton_poi_fused_max_pool2d_with_indices_15 --------------------------
	.section	.nv.info.triton_poi_fused_max_pool2d_with_indices_15,"",@"SHT_CUDA_INFO"
	.sectionflags	@""
	.align	4


	//----- nvinfo : EIATTR_CUDA_API_VERSION
	.align		4
        /*0000*/ 	.byte	0x04, 0x37
        /*0002*/ 	.short	(.L_9 - .L_8)
.L_8:
        /*0004*/ 	.word	0x0000007c


	//----- nvinfo : EIATTR_KPARAM_INFO
	.align		4
.L_9:
        /*0008*/ 	.byte	0x04, 0x17
        /*000a*/ 	.short	(.L_11 - .L_10)
.L_10:
        /*000c*/ 	.word	0x00000000
        /*0010*/ 	.short	0x0003
        /*0012*/ 	.short	0x0018
        /*0014*/ 	.byte	0x00, 0xf0, 0x11, 0x00


	//----- nvinfo : EIATTR_KPARAM_INFO
	.align		4
.L_11:
        /*0018*/ 	.byte	0x04, 0x17
        /*001a*/ 	.short	(.L_13 - .L_12)
.L_12:
        /*001c*/ 	.word	0x00000000
        /*0020*/ 	.short	0x0002
        /*0022*/ 	.short	0x0010
        /*0024*/ 	.byte	0x00, 0xf4, 0x21, 0x00


	//----- nvinfo : EIATTR_KPARAM_INFO
	.align		4
.L_13:
        /*0028*/ 	.byte	0x04, 0x17
        /*002a*/ 	.short	(.L_15 - .L_14)
.L_14:
        /*002c*/ 	.word	0x00000000
        /*0030*/ 	.short	0x0001
        /*0032*/ 	.short	0x0008
        /*0034*/ 	.byte	0x00, 0xf4, 0x21, 0x00


	//----- nvinfo : EIATTR_KPARAM_INFO
	.align		4
.L_15:
        /*0038*/ 	.byte	0x04, 0x17
        /*003a*/ 	.short	(.L_17 - .L_16)
.L_16:
        /*003c*/ 	.word	0x00000000
        /*0040*/ 	.short	0x0000
        /*0042*/ 	.short	0x0000
        /*0044*/ 	.byte	0x00, 0xf4, 0x21, 0x00


	//----- nvinfo : EIATTR_SPARSE_MMA_MASK
	.align		4
.L_17:
        /*0048*/ 	.byte	0x03, 0x50
        /*004a*/ 	.short	0x0000


	//----- nvinfo : EIATTR_MAXREG_COUNT
	.align		4
        /*004c*/ 	.byte	0x03, 0x1b
        /*004e*/ 	.short	0x00ff


	//----- nvinfo : EIATTR_EXIT_INSTR_OFFSETS
	.align		4
        /*0050*/ 	.byte	0x04, 0x1c
        /*0052*/ 	.short	(.L_19 - .L_18)


	//   ....[0]....
.L_18:
        /*0054*/ 	.word	0x000019c0


	//   ....[1]....
        /*0058*/ 	.word	0x000019e0


	//----- nvinfo : EIATTR_REQNTID
	.align		4
.L_19:
        /*005c*/ 	.byte	0x04, 0x10
        /*005e*/ 	.short	(.L_21 - .L_20)
.L_20:
        /*0060*/ 	.word	0x00000080
        /*0064*/ 	.word	0x00000001
        /*0068*/ 	.word	0x00000001


	//----- nvinfo : EIATTR_CBANK_PARAM_SIZE
	.align		4
.L_21:
        /*006c*/ 	.byte	0x03, 0x19
        /*006e*/ 	.short	0x001c


	//----- nvinfo : EIATTR_PARAM_CBANK
	.align		4
        /*0070*/ 	.byte	0x04, 0x0a
        /*0072*/ 	.short	(.L_23 - .L_22)
	.align		4
.L_22:
        /*0074*/ 	.word	index@(.nv.constant0.triton_poi_fused_max_pool2d_with_indices_15)
        /*0078*/ 	.short	0x0210
        /*007a*/ 	.short	0x001c


	//----- nvinfo : EIATTR_SW_WAR
	.align		4
.L_23:
        /*007c*/ 	.byte	0x04, 0x36
        /*007e*/ 	.short	(.L_25 - .L_24)
.L_24:
        /*0080*/ 	.word	0x00000008
.L_25:


//--------------------- .nv.callgraph             --------------------------
	.section	.nv.callgraph,"",@"SHT_CUDA_CALLGRAPH"
	.align	4
	.sectionentsize	8
	.align		4
        /*0000*/ 	.word	0x00000000
	.align		4
        /*0004*/ 	.word	0xffffffff
	.align		4
        /*0008*/ 	.word	0x00000000
	.align		4
        /*000c*/ 	.word	0xfffffffe
	.align		4
        /*0010*/ 	.word	0x00000000
	.align		4
        /*0014*/ 	.word	0xfffffffd
	.align		4
        /*0018*/ 	.word	0x00000000
	.align		4
        /*001c*/ 	.word	0xfffffffc


//--------------------- .text.triton_poi_fused_max_pool2d_with_indices_15 --------------------------
	.section	.text.triton_poi_fused_max_pool2d_with_indices_15,"ax",@progbits
	.align	128
        .global         triton_poi_fused_max_pool2d_with_indices_15
        .type           triton_poi_fused_max_pool2d_with_indices_15,@function
        .size           triton_poi_fused_max_pool2d_with_indices_15,(.L_x_1 - triton_poi_fused_max_pool2d_with_indices_15)
        .other          triton_poi_fused_max_pool2d_with_indices_15,@"STO_CUDA_ENTRY STV_DEFAULT"
triton_poi_fused_max_pool2d_with_indices_15:
.text.triton_poi_fused_max_pool2d_with_indices_15:
[----:B------:R-:W0:Y:S01]  /*0000*/  LDC R1, c[0x0][0x28] ;  /* 0x00000a00ff017b82 */ /* 0x000e220000000800 */
[----:B------:R-:W1:Y:S07]  /*0010*/  S2R R0, SR_TID.X ;  /* 0x0000000000007919 */ /* 0x000e6e0000002100 */
[----:B------:R-:W2:Y:S01]  /*0020*/  LDC.64 R22, c[0x0][0x210] ;  /* 0x00008400ff167b82 */ /* 0x000ea20000000a00 */
[----:B------:R-:W-:Y:S01]  /*0030*/  ULDC.64 UR4, c[0x0][0x208] ;  /* 0x0000820000047ab9 */ /* 0x000fe20000000a00 */
[----:B------:R-:W3:Y:S01]  /*0040*/  S2R R3, SR_CTAID.X ;  /* 0x0000000000037919 */ /* 0x000ee20000002500 */
[----:B------:R-:W-:Y:S01]  /*0050*/  CS2R R28, SRZ ;  /* 0x00000000001c7805 */ /* 0x000fe2000001ff00 */
[----:B------:R-:W-:Y:S01]  /*0060*/  IMAD.MOV.U32 R10, RZ, RZ, RZ ;  /* 0x000000ffff0a7224 */ /* 0x000fe200078e00ff */
[----:B------:R-:W-:Y:S01]  /*0070*/  ULDC.64 UR6, c[0x0][0x220] ;  /* 0x0000880000067ab9 */ /* 0x000fe20000000a00 */
[----:B-1----:R-:W-:-:S05]  /*0080*/  IMAD.SHL.U32 R0, R0, 0x4, RZ ;  /* 0x0000000400007824 */ /* 0x002fca00078e00ff */
[----:B------:R-:W-:-:S05]  /*0090*/  LOP3.LUT R0, R0, 0x1fc, RZ, 0xc0, !PT ;  /* 0x000001fc00007812 */ /* 0x000fca00078ec0ff */
[----:B---3--:R-:W-:-:S04]  /*00a0*/  IMAD R4, R3, 0x200, R0 ;  /* 0x0000020003047824 */ /* 0x008fc800078e0200 */
[C---:B------:R-:W-:Y:S01]  /*00b0*/  IMAD.HI R0, R4.reuse, 0x2aaaaaab, RZ ;  /* 0x2aaaaaab04007827 */ /* 0x040fe200078e02ff */
[----:B------:R-:W-:-:S03]  /*00c0*/  ISETP.GE.AND P0, PT, R4, 0xd800, PT ;  /* 0x0000d8000400780c */ /* 0x000fc60003f06270 */
[----:B------:R-:W-:Y:S01]  /*00d0*/  IMAD.HI R5, R4, 0x38e38e39, RZ ;  /* 0x38e38e3904057827 */ /* 0x000fe200078e02ff */
[----:B------:R-:W-:-:S03]  /*00e0*/  LEA.HI R3, R0, R0, RZ, 0x1 ;  /* 0x0000000000037211 */ /* 0x000fc600078f08ff */
[----:B------:R-:W-:Y:S01]  /*00f0*/  VIADD R11, R4, 0x2 ;  /* 0x00000002040b7836 */ /* 0x000fe20000000000 */
[----:B------:R-:W-:Y:S01]  /*0100*/  SHF.R.U32.HI R6, RZ, 0x1f, R5 ;  /* 0x0000001fff067819 */ /* 0x000fe20000011605 */
[----:B------:R-:W-:-:S03]  /*0110*/  IMAD.HI R2, R3, 0x2aaaaaab, RZ ;  /* 0x2aaaaaab03027827 */ /* 0x000fc600078e02ff */
[----:B------:R-:W-:Y:S01]  /*0120*/  LEA.HI.SX32 R5, R5, R6, 0x1d ;  /* 0x0000000605057211 */ /* 0x000fe200078feaff */
[----:B------:R-:W-:Y:S01]  /*0130*/  IMAD.HI R0, R11, 0x2aaaaaab, RZ ;  /* 0x2aaaaaab0b007827 */ /* 0x000fe200078e02ff */
[----:B------:R-:W-:-:S03]  /*0140*/  LEA.HI R6, R2, R2, RZ, 0x1 ;  /* 0x0000000202067211 */ /* 0x000fc600078f08ff */
[----:B------:R-:W-:Y:S01]  /*0150*/  VIADD R12, R4, 0x1 ;  /* 0x00000001040c7836 */ /* 0x000fe20000000000 */
[----:B------:R-:W-:Y:S01]  /*0160*/  LEA.HI R2, R0, R0, RZ, 0x1 ;  /* 0x0000000000027211 */ /* 0x000fe200078f08ff */
[----:B------:R-:W-:Y:S02]  /*0170*/  IMAD R13, R5, 0xa9, RZ ;  /* 0x000000a9050d7824 */ /* 0x000fe400078e02ff */
[----:B------:R-:W-:-:S04]  /*0180*/  IMAD.HI R0, R12, 0x2aaaaaab, RZ ;  /* 0x2aaaaaab0c007827 */ /* 0x000fc800078e02ff */
[----:B------:R-:W-:Y:S01]  /*0190*/  IMAD R6, R6, -0x6, R3 ;  /* 0xfffffffa06067824 */ /* 0x000fe200078e0203 */
[----:B------:R-:W-:Y:S01]  /*01a0*/  LEA.HI R5, R0, R0, RZ, 0x1 ;  /* 0x0000000000057211 */ /* 0x000fe200078f08ff */
[----:B------:R-:W-:-:S04]  /*01b0*/  IMAD.HI R7, R2, 0x2aaaaaab, RZ ;  /* 0x2aaaaaab02077827 */ /* 0x000fc800078e02ff */
[----:B------:R-:W-:Y:S01]  /*01c0*/  IMAD R15, R6, 0x1a, R13 ;  /* 0x0000001a060f7824 */ /* 0x000fe200078e020d */
[----:B------:R-:W-:Y:S01]  /*01d0*/  LEA.HI R7, R7, R7, RZ, 0x1 ;  /* 0x0000000707077211 */ /* 0x000fe200078f08ff */
[----:B------:R-:W-:Y:S02]  /*01e0*/  IMAD R12, R5, -0x6, R12 ;  /* 0xfffffffa050c7824 */ /* 0x000fe400078e020c */
[----:B------:R-:W-:Y:S02]  /*01f0*/  IMAD R0, R3, -0x6, R4 ;  /* 0xfffffffa03007824 */ /* 0x000fe400078e0204 */
[----:B------:R-:W-:Y:S02]  /*0200*/  VIADD R5, R15, 0x1 ;  /* 0x000000010f057836 */ /* 0x000fe40000000000 */
[C---:B------:R-:W-:Y:S02]  /*0210*/  IMAD R9, R0.reuse, 0x2, R15 ;  /* 0x0000000200097824 */ /* 0x040fe400078e020f */
[----:B------:R-:W-:-:S02]  /*0220*/  IMAD R19, R0, 0x2, R5 ;  /* 0x0000000200137824 */ /* 0x000fc400078e0205 */
[----:B------:R-:W-:Y:S02]  /*0230*/  IMAD R11, R2, -0x6, R11 ;  /* 0xfffffffa020b7824 */ /* 0x000fe400078e020b */
[----:B------:R-:W-:Y:S01]  /*0240*/  IMAD R6, R7, -0x6, R2 ;  /* 0xfffffffa07067824 */ /* 0x000fe200078e0202 */
[----:B------:R-:W-:Y:S01]  /*0250*/  CS2R R2, SRZ ;  /* 0x0000000000027805 */ /* 0x000fe2000001ff00 */
[----:B--2---:R-:W-:-:S04]  /*0260*/  IMAD.WIDE R8, R9, 0x4, R22 ;  /* 0x0000000409087825 */ /* 0x004fc800078e0216 */
[----:B------:R-:W-:Y:S01]  /*0270*/  IMAD.WIDE R18, R19, 0x4, R22 ;  /* 0x0000000413127825 */ /* 0x000fe200078e0216 */
[----:B------:R1:W2:Y:S03]  /*0280*/  @!P0 LDG.E.EL R3, desc[UR4][R8.64] ;  /* 0x0000000408038981 */ /* 0x0002a6000c2e1900 */
[C---:B------:R-:W-:Y:S01]  /*0290*/  IMAD R17, R12.reuse, 0x2, R15 ;  /* 0x000000020c117824 */ /* 0x040fe200078e020f */
[----:B------:R3:W2:Y:S01]  /*02a0*/  @!P0 LDG.E.EL R2, desc[UR4][R18.64] ;  /* 0x0000000412028981 */ /* 0x0006a2000c2e1900 */
[----:B------:R-:W-:Y:S02]  /*02b0*/  IMAD R21, R12, 0x2, R5 ;  /* 0x000000020c157824 */ /* 0x000fe400078e0205 */
[----:B------:R-:W-:Y:S02]  /*02c0*/  IMAD R6, R6, 0x1a, R13 ;  /* 0x0000001a06067824 */ /* 0x000fe400078e020d */
[----:B------:R-:W-:-:S02]  /*02d0*/  IMAD.MOV.U32 R7, RZ, RZ, RZ ;  /* 0x000000ffff077224 */ /* 0x000fc400078e00ff */
[----:B------:R-:W-:Y:S02]  /*02e0*/  VIADD R13, R15, 0x2 ;  /* 0x000000020f0d7836 */ /* 0x000fe40000000000 */
[----:B------:R-:W-:-:S04]  /*02f0*/  IMAD.WIDE R16, R17, 0x4, R22 ;  /* 0x0000000411107825 */ /* 0x000fc800078e0216 */
[----:B------:R-:W-:Y:S01]  /*0300*/  IMAD.WIDE R20, R21, 0x4, R22 ;  /* 0x0000000415147825 */ /* 0x000fe200078e0216 */
[----:B------:R4:W5:Y:S03]  /*0310*/  @!P0 LDG.E.EL R7, desc[UR4][R16.64] ;  /* 0x0000000410078981 */ /* 0x000966000c2e1900 */
[----:B------:R-:W-:Y:S01]  /*0320*/  IMAD R25, R0, 0x2, R13 ;  /* 0x0000000200197824 */ /* 0x000fe200078e020d */
[----:B------:R3:W5:Y:S01]  /*0330*/  @!P0 LDG.E.EL R28, desc[UR4][R20.64] ;  /* 0x00000004141c8981 */ /* 0x000762000c2e1900 */
[----:B------:R-:W-:Y:S02]  /*0340*/  IMAD.MOV.U32 R5, RZ, RZ, RZ ;  /* 0x000000ffff057224 */ /* 0x000fe400078e00ff */
[----:B------:R-:W-:-:S04]  /*0350*/  IMAD.WIDE R24, R25, 0x4, R22 ;  /* 0x0000000419187825 */ /* 0x000fc800078e0216 */
[----:B------:R-:W-:Y:S01]  /*0360*/  VIADD R40, R6, 0x1 ;  /* 0x0000000106287836 */ /* 0x000fe20000000000 */
[----:B------:R4:W5:Y:S01]  /*0370*/  @!P0 LDG.E.EL R5, desc[UR4][R24.64] ;  /* 0x0000000418058981 */ /* 0x000962000c2e1900 */
[C---:B-1----:R-:W-:Y:S02]  /*0380*/  IMAD R9, R11.reuse, 0x2, R6 ;  /* 0x000000020b097824 */ /* 0x042fe400078e0206 */
[----:B---3--:R-:W-:Y:S02]  /*0390*/  IMAD R19, R11, 0x2, R40 ;  /* 0x000000020b137824 */ /* 0x008fe400078e0228 */
[----:B------:R-:W-:Y:S02]  /*03a0*/  IMAD.MOV.U32 R14, RZ, RZ, RZ ;  /* 0x000000ffff0e7224 */ /* 0x000fe400078e00ff */
[----:B------:R-:W-:-:S04]  /*03b0*/  IMAD.WIDE R8, R9, 0x4, R22 ;  /* 0x0000000409087825 */ /* 0x000fc800078e0216 */
[----:B------:R-:W-:Y:S01]  /*03c0*/  IMAD.WIDE R18, R19, 0x4, R22 ;  /* 0x0000000413127825 */ /* 0x000fe200078e0216 */
[----:B------:R-:W3:Y:S03]  /*03d0*/  @!P0 LDG.E.EL R10, desc[UR4][R8.64] ;  /* 0x00000004080a8981 */ /* 0x000ee6000c2e1900 */
[----:B------:R-:W-:Y:S01]  /*03e0*/  IMAD R13, R12, 0x2, R13 ;  /* 0x000000020c0d7824 */ /* 0x000fe200078e020d */
[----:B------:R1:W3:Y:S03]  /*03f0*/  @!P0 LDG.E.EL R14, desc[UR4][R18.64] ;  /* 0x00000004120e8981 */ /* 0x0002e6000c2e1900 */
[----:B----4-:R-:W-:-:S04]  /*0400*/  IMAD.WIDE R16, R13, 0x4, R22 ;  /* 0x000000040d107825 */ /* 0x010fc800078e0216 */
[----:B------:R-:W-:Y:S01]  /*0410*/  VIADD R26, R6, 0x2 ;  /* 0x00000002061a7836 */ /* 0x000fe20000000000 */
[----:B------:R4:W3:Y:S03]  /*0420*/  @!P0 LDG.E.EL R29, desc[UR4][R16.64] ;  /* 0x00000004101d8981 */ /* 0x0008e6000c2e1900 */
[----:B0-----:R-:W-:Y:S02]  /*0430*/  IMAD R21, R11, 0x2, R26 ;  /* 0x000000020b157824 */ /* 0x001fe400078e021a */
[----:B------:R-:W-:Y:S02]  /*0440*/  IMAD.MOV.U32 R25, RZ, RZ, RZ ;  /* 0x000000ffff197224 */ /* 0x000fe400078e00ff */
[----:B------:R-:W-:-:S05]  /*0450*/  IMAD.WIDE R20, R21, 0x4, R22 ;  /* 0x0000000415147825 */ /* 0x000fca00078e0216 */
[----:B------:R-:W3:Y:S01]  /*0460*/  @!P0 LDG.E.EL R25, desc[UR4][R20.64] ;  /* 0x0000000414198981 */ /* 0x000ee2000c2e1900 */
[----:B-1----:R-:W-:Y:S01]  /*0470*/  CS2R R18, SRZ ;  /* 0x0000000000127805 */ /* 0x002fe2000001ff00 */
[----:B------:R-:W-:-:S04]  /*0480*/  VIADD R44, R6, 0xd ;  /* 0x0000000d062c7836 */ /* 0x000fc80000000000 */
[----:B----4-:R-:W-:-:S04]  /*0490*/  IMAD R17, R11, 0x2, R44 ;  /* 0x000000020b117824 */ /* 0x010fc800078e022c */
[----:B------:R-:W-:Y:S01]  /*04a0*/  IMAD.WIDE R16, R17, 0x4, R22 ;  /* 0x0000000411107825 */ /* 0x000fe200078e0216 */
[C---:B--2---:R-:W-:Y:S02]  /*04b0*/  FSETP.GT.AND P3, PT, R2.reuse, R3, PT ;  /* 0x000000030200720b */ /* 0x044fe40003f64000 */
[----:B------:R-:W-:-:S11]  /*04c0*/  FSETP.NAN.AND P1, PT, R2, R2, PT ;  /* 0x000000020200720b */ /* 0x000fd60003f28000 */
[----:B------:R-:W-:Y:S02]  /*04d0*/  @!P3 SEL R2, R2, R3, P1 ;  /* 0x000000030202b207 */ /* 0x000fe40000800000 */
[C---:B-----5:R-:W-:Y:S02]  /*04e0*/  FSETP.GT.AND P2, PT, R28.reuse, R7, PT ;  /* 0x000000071c00720b */ /* 0x060fe40003f44000 */
[----:B------:R-:W-:Y:S02]  /*04f0*/  FSETP.NAN.AND P1, PT, R28, R28, PT ;  /* 0x0000001c1c00720b */ /* 0x000fe40003f28000 */
[----:B------:R-:W-:Y:S02]  /*0500*/  FSETP.GEU.AND P4, PT, R2, R5, PT ;  /* 0x000000050200720b */ /* 0x000fe40003f8e000 */
[----:B------:R-:W-:-:S07]  /*0510*/  P2R R27, PR, RZ, 0x8 ;  /* 0x00000008ff1b7803 */ /* 0x000fce0000000000 */
[----:B------:R-:W-:Y:S01]  /*0520*/  @!P2 SEL R28, R28, R7, P1 ;  /* 0x000000071c1ca207 */ /* 0x000fe20000800000 */
[----:B------:R-:W-:Y:S01]  /*0530*/  VIADD R7, R15, 0xd ;  /* 0x0000000d0f077836 */ /* 0x000fe20000000000 */
[----:B------:R-:W-:-:S03]  /*0540*/  FSETP.NAN.AND P1, PT, R5, R5, PT ;  /* 0x000000050500720b */ /* 0x000fc60003f28000 */
[----:B------:R-:W-:Y:S01]  /*0550*/  IMAD R3, R0, 0x2, R7 ;  /* 0x0000000200037824 */ /* 0x000fe200078e0207 */
[----:B------:R-:W-:Y:S02]  /*0560*/  P2R R45, PR, RZ, 0x4 ;  /* 0x00000004ff2d7803 */ /* 0x000fe40000000000 */
[C---:B---3--:R-:W-:Y:S02]  /*0570*/  FSETP.GT.AND P3, PT, R14.reuse, R10, PT ;  /* 0x0000000a0e00720b */ /* 0x048fe40003f64000 */
[----:B------:R-:W-:Y:S01]  /*0580*/  @P4 SEL R5, R5, R2, P1 ;  /* 0x0000000205054207 */ /* 0x000fe20000800000 */
[----:B------:R-:W-:Y:S01]  /*0590*/  IMAD.WIDE R2, R3, 0x4, R22 ;  /* 0x0000000403027825 */ /* 0x000fe200078e0216 */
[----:B------:R-:W-:Y:S02]  /*05a0*/  FSETP.NAN.AND P1, PT, R14, R14, PT ;  /* 0x0000000e0e00720b */ /* 0x000fe40003f28000 */
[----:B------:R-:W-:Y:S02]  /*05b0*/  FSETP.GEU.AND P2, PT, R28, R29, PT ;  /* 0x0000001d1c00720b */ /* 0x000fe40003f4e000 */
[----:B------:R0:W2:Y:S01]  /*05c0*/  @!P0 LDG.E.EL R19, desc[UR4][R2.64] ;  /* 0x0000000402138981 */ /* 0x0000a2000c2e1900 */
[----:B------:R-:W-:-:S04]  /*05d0*/  IMAD R9, R12, 0x2, R7 ;  /* 0x000000020c097824 */ /* 0x000fc800078e0207 */
[----:B------:R-:W-:Y:S02]  /*05e0*/  @!P3 SEL R14, R14, R10, P1 ;  /* 0x0000000a0e0eb207 */ /* 0x000fe40000800000 */
[----:B------:R-:W-:Y:S02]  /*05f0*/  FSETP.NAN.AND P1, PT, R29, R29, PT ;  /* 0x0000001d1d00720b */ /* 0x000fe40003f28000 */
[----:B------:R-:W-:Y:S01]  /*0600*/  P2R R34, PR, RZ, 0x4 ;  /* 0x00000004ff227803 */ /* 0x000fe20000000000 */
[----:B------:R-:W-:Y:S01]  /*0610*/  IMAD.WIDE R8, R9, 0x4, R22 ;  /* 0x0000000409087825 */ /* 0x000fe200078e0216 */
[----:B------:R-:W-:Y:S02]  /*0620*/  @P2 SEL R29, R29, R28, P1 ;  /* 0x0000001c1d1d2207 */ /* 0x000fe40000800000 */
[-C--:B------:R-:W-:Y:S02]  /*0630*/  FSETP.GEU.AND P2, PT, R14, R25.reuse, PT ;  /* 0x000000190e00720b */ /* 0x080fe40003f4e000 */
[----:B------:R1:W3:Y:S01]  /*0640*/  @!P0 LDG.E.EL R18, desc[UR4][R8.64] ;  /* 0x0000000408128981 */ /* 0x0002e2000c2e1900 */
[----:B------:R-:W-:Y:S01]  /*0650*/  FSETP.NAN.AND P1, PT, R25, R25, PT ;  /* 0x000000191900720b */ /* 0x000fe20003f28000 */
[----:B0-----:R-:W-:-:S09]  /*0660*/  VIADD R3, R15, 0xe ;  /* 0x0000000e0f037836 */ /* 0x001fd20000000000 */
[----:B------:R-:W-:Y:S01]  /*0670*/  @P2 SEL R25, R25, R14, P1 ;  /* 0x0000000e19192207 */ /* 0x000fe20000800000 */
[----:B------:R-:W-:-:S06]  /*0680*/  IMAD.MOV.U32 R14, RZ, RZ, RZ ;  /* 0x000000ffff0e7224 */ /* 0x000fcc00078e00ff */
[----:B------:R0:W4:Y:S01]  /*0690*/  @!P0 LDG.E.EL R14, desc[UR4][R16.64] ;  /* 0x00000004100e8981 */ /* 0x000122000c2e1900 */
[----:B-1----:R-:W-:Y:S02]  /*06a0*/  IMAD R9, R0, 0x2, R3 ;  /* 0x0000000200097824 */ /* 0x002fe400078e0203 */
[----:B------:R-:W-:Y:S02]  /*06b0*/  IMAD.MOV.U32 R10, RZ, RZ, RZ ;  /* 0x000000ffff0a7224 */ /* 0x000fe400078e00ff */
[----:B------:R-:W-:-:S05]  /*06c0*/  IMAD.WIDE R8, R9, 0x4, R22 ;  /* 0x0000000409087825 */ /* 0x000fca00078e0216 */
[----:B------:R1:W5:Y:S01]  /*06d0*/  @!P0 LDG.E.EL R10, desc[UR4][R8.64] ;  /* 0x00000004080a8981 */ /* 0x000362000c2e1900 */
[----:B------:R-:W-:Y:S01]  /*06e0*/  P2R R35, PR, RZ, 0x4 ;  /* 0x00000004ff237803 */ /* 0x000fe20000000000 */
[----:B0-----:R-:W-:-:S04]  /*06f0*/  IMAD R17, R12, 0x2, R3 ;  /* 0x000000020c117824 */ /* 0x001fc800078e0203 */
[----:B------:R-:W-:-:S04]  /*0700*/  IMAD.WIDE R16, R17, 0x4, R22 ;  /* 0x0000000411107825 */ /* 0x000fc800078e0216 */
[----:B------:R-:W-:-:S04]  /*0710*/  VIADD R42, R6, 0xe ;  /* 0x0000000e062a7836 */ /* 0x000fc80000000000 */
[----:B-1----:R-:W-:-:S04]  /*0720*/  IMAD R9, R11, 0x2, R42 ;  /* 0x000000020b097824 */ /* 0x002fc800078e022a */
[----:B------:R-:W-:Y:S01]  /*0730*/  IMAD.WIDE R8, R9, 0x4, R22 ;  /* 0x0000000409087825 */ /* 0x000fe200078e0216 */
[-C--:B--2---:R-:W-:Y:S02]  /*0740*/  FSETP.GEU.AND P2, PT, R5, R19.reuse, PT ;  /* 0x000000130500720b */ /* 0x084fe40003f4e000 */
[----:B------:R-:W-:Y:S02]  /*0750*/  FSETP.NAN.AND P1, PT, R19, R19, PT ;  /* 0x000000131300720b */ /* 0x000fe40003f28000 */
[----:B------:R-:W-:-:S09]  /*0760*/  P2R R2, PR, RZ, 0x4 ;  /* 0x00000004ff027803 */ /* 0x000fd20000000000 */
[----:B------:R-:W-:Y:S02]  /*0770*/  @P2 SEL R19, R19, R5, P1 ;  /* 0x0000000513132207 */ /* 0x000fe40000800000 */
[-C--:B---3--:R-:W-:Y:S02]  /*0780*/  FSETP.GEU.AND P2, PT, R29, R18.reuse, PT ;  /* 0x000000121d00720b */ /* 0x088fe40003f4e000 */
[----:B------:R-:W-:Y:S02]  /*0790*/  FSETP.NAN.AND P1, PT, R18, R18, PT ;  /* 0x000000121200720b */ /* 0x000fe40003f28000 */
[----:B------:R-:W-:-:S09]  /*07a0*/  P2R R30, PR, RZ, 0x4 ;  /* 0x00000004ff1e7803 */ /* 0x000fd20000000000 */
[----:B------:R-:W-:Y:S02]  /*07b0*/  @P2 SEL R18, R18, R29, P1 ;  /* 0x0000001d12122207 */ /* 0x000fe40000800000 */
[-C--:B----4-:R-:W-:Y:S02]  /*07c0*/  FSETP.GEU.AND P2, PT, R25, R14.reuse, PT ;  /* 0x0000000e1900720b */ /* 0x090fe40003f4e000 */
[----:B------:R-:W-:Y:S02]  /*07d0*/  FSETP.NAN.AND P1, PT, R14, R14, PT ;  /* 0x0000000e0e00720b */ /* 0x000fe40003f28000 */
[----:B------:R-:W-:-:S09]  /*07e0*/  P2R R29, PR, RZ, 0x4 ;  /* 0x00000004ff1d7803 */ /* 0x000fd20000000000 */
[----:B------:R-:W-:Y:S02]  /*07f0*/  @P2 SEL R14, R14, R25, P1 ;  /* 0x000000190e0e2207 */ /* 0x000fe40000800000 */
[-C--:B-----5:R-:W-:Y:S02]  /*0800*/  FSETP.GEU.AND P2, PT, R19, R10.reuse, PT ;  /* 0x0000000a1300720b */ /* 0x0a0fe40003f4e000 */
[----:B------:R-:W-:-:S11]  /*0810*/  FSETP.NAN.AND P1, PT, R10, R10, PT ;  /* 0x0000000a0a00720b */ /* 0x000fd60003f28000 */
[----:B------:R-:W-:Y:S01]  /*0820*/  @P2 SEL R10, R10, R19, P1 ;  /* 0x000000130a0a2207 */ /* 0x000fe20000800000 */
[----:B------:R-:W-:-:S06]  /*0830*/  IMAD.MOV.U32 R19, RZ, RZ, RZ ;  /* 0x000000ffff137224 */ /* 0x000fcc00078e00ff */
[----:B------:R0:W2:Y:S01]  /*0840*/  @!P0 LDG.E.EL R19, desc[UR4][R16.64] ;  /* 0x0000000410138981 */ /* 0x0000a2000c2e1900 */
[----:B------:R-:W-:-:S06]  /*0850*/  IMAD.MOV.U32 R5, RZ, RZ, RZ ;  /* 0x000000ffff057224 */ /* 0x000fcc00078e00ff */
[----:B------:R1:W3:Y:S01]  /*0860*/  @!P0 LDG.E.EL R5, desc[UR4][R8.64] ;  /* 0x0000000408058981 */ /* 0x0002e2000c2e1900 */
[----:B------:R-:W-:Y:S01]  /*0870*/  VIADD R25, R15, 0xf ;  /* 0x0000000f0f197836 */ /* 0x000fe20000000000 */
[----:B------:R-:W-:-:S03]  /*0880*/  P2R R21, PR, RZ, 0x4 ;  /* 0x00000004ff157803 */ /* 0x000fc60000000000 */
[----:B0-----:R-:W-:Y:S02]  /*0890*/  IMAD R17, R0, 0x2, R25 ;  /* 0x0000000200117824 */ /* 0x001fe400078e0219 */
[----:B------:R-:W-:Y:S02]  /*08a0*/  IMAD.MOV.U32 R7, RZ, RZ, RZ ;  /* 0x000000ffff077224 */ /* 0x000fe400078e00ff */
[----:B------:R-:W-:-:S05]  /*08b0*/  IMAD.WIDE R16, R17, 0x4, R22 ;  /* 0x0000000411107825 */ /* 0x000fca00078e0216 */
[----:B------:R0:W4:Y:S01]  /*08c0*/  @!P0 LDG.E.EL R7, desc[UR4][R16.64] ;  /* 0x0000000410078981 */ /* 0x000122000c2e1900 */
[----:B-1----:R-:W-:Y:S02]  /*08d0*/  IMAD R9, R12, 0x2, R25 ;  /* 0x000000020c097824 */ /* 0x002fe400078e0219 */
[----:B------:R-:W-:Y:S02]  /*08e0*/  IMAD.MOV.U32 R0, RZ, RZ, RZ ;  /* 0x000000ffff007224 */ /* 0x000fe400078e00ff */
[----:B------:R-:W-:-:S04]  /*08f0*/  IMAD.WIDE R8, R9, 0x4, R22 ;  /* 0x0000000409087825 */ /* 0x000fc800078e0216 */
[----:B------:R-:W-:Y:S01]  /*0900*/  VIADD R38, R6, 0xf ;  /* 0x0000000f06267836 */ /* 0x000fe20000000000 */
[----:B------:R-:W5:Y:S03]  /*0910*/  @!P0 LDG.E.EL R0, desc[UR4][R8.64] ;  /* 0x0000000408008981 */ /* 0x000f66000c2e1900 */
[----:B0-----:R-:W-:-:S04]  /*0920*/  IMAD R17, R11, 0x2, R38 ;  /* 0x000000020b117824 */ /* 0x001fc800078e0226 */
[----:B------:R-:W-:Y:S01]  /*0930*/  IMAD.WIDE R16, R17, 0x4, R22 ;  /* 0x0000000411107825 */ /* 0x000fe200078e0216 */
[-C--:B--2---:R-:W-:Y:S02]  /*0940*/  FSETP.GEU.AND P2, PT, R18, R19.reuse, PT ;  /* 0x000000131200720b */ /* 0x084fe40003f4e000 */
[----:B------:R-:W-:Y:S02]  /*0950*/  FSETP.NAN.AND P1, PT, R19, R19, PT ;  /* 0x000000131300720b */ /* 0x000fe40003f28000 */
[----:B------:R-:W-:-:S09]  /*0960*/  P2R R20, PR, RZ, 0x4 ;  /* 0x00000004ff147803 */ /* 0x000fd20000000000 */
[----:B------:R-:W-:Y:S02]  /*0970*/  @P2 SEL R19, R19, R18, P1 ;  /* 0x0000001213132207 */ /* 0x000fe40000800000 */
[-C--:B---3--:R-:W-:Y:S02]  /*0980*/  FSETP.GEU.AND P2, PT, R14, R5.reuse, PT ;  /* 0x000000050e00720b */ /* 0x088fe40003f4e000 */
[----:B------:R-:W-:-:S11]  /*0990*/  FSETP.NAN.AND P1, PT, R5, R5, PT ;  /* 0x000000050500720b */ /* 0x000fd60003f28000 */
[----:B------:R-:W-:Y:S01]  /*09a0*/  @P2 SEL R5, R5, R14, P1 ;  /* 0x0000000e05052207 */ /* 0x000fe20000800000 */
[----:B------:R-:W-:-:S06]  /*09b0*/  IMAD.MOV.U32 R14, RZ, RZ, RZ ;  /* 0x000000ffff0e7224 */ /* 0x000fcc00078e00ff */
[----:B------:R0:W2:Y:S01]  /*09c0*/  @!P0 LDG.E.EL R14, desc[UR4][R16.64] ;  /* 0x00000004100e8981 */ /* 0x0000a2000c2e1900 */
[----:B------:R-:W-:Y:S02]  /*09d0*/  P2R R24, PR, RZ, 0x4 ;  /* 0x00000004ff187803 */ /* 0x000fe40000000000 */
[-C--:B----4-:R-:W-:Y:S02]  /*09e0*/  FSETP.GEU.AND P2, PT, R10, R7.reuse, PT ;  /* 0x000000070a00720b */ /* 0x090fe40003f4e000 */
[----:B------:R-:W-:Y:S02]  /*09f0*/  FSETP.NAN.AND P1, PT, R7, R7, PT ;  /* 0x000000070700720b */ /* 0x000fe40003f28000 */
[----:B------:R-:W-:-:S09]  /*0a00*/  P2R R3, PR, RZ, 0x4 ;  /* 0x00000004ff037803 */ /* 0x000fd20000000000 */
[----:B------:R-:W-:Y:S02]  /*0a10*/  @P2 SEL R7, R7, R10, P1 ;  /* 0x0000000a07072207 */ /* 0x000fe40000800000 */
[-C--:B-----5:R-:W-:Y:S02]  /*0a20*/  FSETP.GEU.AND P2, PT, R19, R0.reuse, PT ;  /* 0x000000001300720b */ /* 0x0a0fe40003f4e000 */
[----:B------:R-:W-:Y:S02]  /*0a30*/  FSETP.NAN.AND P1, PT, R0, R0, PT ;  /* 0x000000000000720b */ /* 0x000fe40003f28000 */
[----:B------:R-:W-:-:S09]  /*0a40*/  P2R R18, PR, RZ, 0x4 ;  /* 0x00000004ff127803 */ /* 0x000fd20000000000 */
[----:B------:R-:W-:Y:S01]  /*0a50*/  @P2 SEL R0, R0, R19, P1 ;  /* 0x0000001300002207 */ /* 0x000fe20000800000 */
[----:B------:R-:W-:Y:S02]  /*0a60*/  VIADD R25, R15, 0x1a ;  /* 0x0000001a0f197836 */ /* 0x000fe40000000000 */
[----:B------:R-:W-:Y:S02]  /*0a70*/  IMAD.MOV.U32 R28, RZ, RZ, RZ ;  /* 0x000000ffff1c7224 */ /* 0x000fe400078e00ff */
[----:B0-----:R-:W-:Y:S02]  /*0a80*/  IMAD R17, R12, 0x2, R25 ;  /* 0x000000020c117824 */ /* 0x001fe400078e0219 */
[----:B------:R-:W-:Y:S02]  /*0a90*/  VIADD R36, R6, 0x1a ;  /* 0x0000001a06247836 */ /* 0x000fe40000000000 */
[----:B------:R-:W-:Y:S02]  /*0aa0*/  IMAD.MOV.U32 R31, RZ, RZ, RZ ;  /* 0x000000ffff1f7224 */ /* 0x000fe400078e00ff */
[----:B------:R-:W-:-:S04]  /*0ab0*/  IMAD.WIDE R16, R17, 0x4, R22 ;  /* 0x0000000411107825 */ /* 0x000fc800078e0216 */
[----:B------:R-:W-:Y:S01]  /*0ac0*/  IMAD.MOV.U32 R37, RZ, RZ, RZ ;  /* 0x000000ffff257224 */ /* 0x000fe200078e00ff */
[----:B------:R-:W3:Y:S01]  /*0ad0*/  @!P0 LDG.E.EL R31, desc[UR4][R16.64] ;  /* 0x00000004101f8981 */ /* 0x000ee2000c2e1900 */
[-C--:B--2---:R-:W-:Y:S02]  /*0ae0*/  FSETP.GEU.AND P2, PT, R5, R14.reuse, PT ;  /* 0x0000000e0500720b */ /* 0x084fe40003f4e000 */
[----:B------:R-:W-:-:S11]  /*0af0*/  FSETP.NAN.AND P1, PT, R14, R14, PT ;  /* 0x0000000e0e00720b */ /* 0x000fd60003f28000 */
[----:B------:R-:W-:Y:S01]  /*0b00*/  @P2 SEL R14, R14, R5, P1 ;  /* 0x000000050e0e2207 */ /* 0x000fe20000800000 */
[----:B------:R-:W-:-:S05]  /*0b10*/  IMAD.HI R5, R4, 0x2aaaaaab, RZ ;  /* 0x2aaaaaab04057827 */ /* 0x000fca00078e02ff */
[----:B------:R-:W-:-:S05]  /*0b20*/  LEA.HI R5, R5, R5, RZ, 0x1 ;  /* 0x0000000505057211 */ /* 0x000fca00078f08ff */
[----:B------:R-:W-:-:S04]  /*0b30*/  IMAD R5, R5, -0x6, R4 ;  /* 0xfffffffa05057824 */ /* 0x000fc800078e0204 */
[----:B------:R-:W-:-:S04]  /*0b40*/  IMAD R9, R5, 0x2, R25 ;  /* 0x0000000205097824 */ /* 0x000fc800078e0219 */
[----:B------:R-:W-:-:S05]  /*0b50*/  IMAD.WIDE R8, R9, 0x4, R22 ;  /* 0x0000000409087825 */ /* 0x000fca00078e0216 */
[----:B------:R0:W2:Y:S02]  /*0b60*/  @!P0 LDG.E.EL R28, desc[UR4][R8.64] ;  /* 0x00000004081c8981 */ /* 0x0000a4000c2e1900 */
[----:B0-----:R-:W-:-:S04]  /*0b70*/  IMAD R9, R11, 0x2, R36 ;  /* 0x000000020b097824 */ /* 0x001fc800078e0224 */
[----:B------:R-:W-:-:S05]  /*0b80*/  IMAD.WIDE R8, R9, 0x4, R22 ;  /* 0x0000000409087825 */ /* 0x000fca00078e0216 */
[----:B------:R-:W4:Y:S01]  /*0b90*/  @!P0 LDG.E.EL R37, desc[UR4][R8.64] ;  /* 0x0000000408258981 */ /* 0x000f22000c2e1900 */
[----:B------:R-:W-:Y:S02]  /*0ba0*/  P2R R13, PR, RZ, 0x10 ;  /* 0x00000010ff0d7803 */ /* 0x000fe40000000000 */
[----:B---3--:R-:W-:Y:S02]  /*0bb0*/  FSETP.GEU.AND P4, PT, R0, R31, PT ;  /* 0x0000001f0000720b */ /* 0x008fe40003f8e000 */
[----:B------:R-:W-:Y:S01]  /*0bc0*/  P2R R19, PR, RZ, 0x4 ;  /* 0x00000004ff137803 */ /* 0x000fe20000000000 */
[----:B------:R-:W-:Y:S01]  /*0bd0*/  VIADD R25, R15, 0x1b ;  /* 0x0000001b0f197836 */ /* 0x000fe20000000000 */
[-C--:B--2---:R-:W-:Y:S02]  /*0be0*/  FSETP.GEU.AND P5, PT, R7, R28.reuse, PT ;  /* 0x0000001c0700720b */ /* 0x084fe40003fae000 */
[----:B------:R-:W-:-:S11]  /*0bf0*/  FSETP.NAN.AND P1, PT, R28, R28, PT ;  /* 0x0000001c1c00720b */ /* 0x000fd60003f28000 */
[----:B------:R-:W-:Y:S02]  /*0c00*/  @P5 SEL R28, R28, R7, P1 ;  /* 0x000000071c1c5207 */ /* 0x000fe40000800000 */
[C---:B------:R-:W-:Y:S02]  /*0c10*/  FSETP.NAN.AND P1, PT, R31.reuse, R31, PT ;  /* 0x0000001f1f00720b */ /* 0x040fe40003f28000 */
[-C--:B----4-:R-:W-:Y:S02]  /*0c20*/  FSETP.GEU.AND P2, PT, R14, R37.reuse, PT ;  /* 0x000000250e00720b */ /* 0x090fe40003f4e000 */
[----:B------:R-:W-:Y:S02]  /*0c30*/  @P4 SEL R31, R31, R0, P1 ;  /* 0x000000001f1f4207 */ /* 0x000fe40000800000 */
[----:B------:R-:W-:Y:S02]  /*0c40*/  P2R R7, PR, RZ, 0x10 ;  /* 0x00000010ff077803 */ /* 0x000fe40000000000 */
[----:B------:R-:W-:-:S02]  /*0c50*/  FSETP.NAN.AND P1, PT, R37, R37, PT ;  /* 0x000000252500720b */ /* 0x000fc40003f28000 */
[----:B------:R-:W-:-:S05]  /*0c60*/  ISETP.NE.AND P4, PT, R19, RZ, PT ;  /* 0x000000ff1300720c */ /* 0x000fca0003f85270 */
[----:B------:R-:W-:Y:S02]  /*0c70*/  @P2 SEL R37, R37, R14, P1 ;  /* 0x0000000e25252207 */ /* 0x000fe40000800000 */
[----:B------:R-:W-:Y:S02]  /*0c80*/  P2R R14, PR, RZ, 0x10 ;  /* 0x00000010ff0e7803 */ /* 0x000fe40000000000 */
[----:B------:R-:W-:Y:S01]  /*0c90*/  ISETP.NE.AND P4, PT, R18, RZ, PT ;  /* 0x000000ff1200720c */ /* 0x000fe20003f85270 */
[----:B------:R-:W-:-:S03]  /*0ca0*/  IMAD R19, R5, 0x2, R25 ;  /* 0x0000000205137824 */ /* 0x000fc600078e0219 */
[----:B------:R-:W-:Y:S02]  /*0cb0*/  P2R R16, PR, RZ, 0x10 ;  /* 0x00000010ff107803 */ /* 0x000fe40000000000 */
[----:B------:R-:W-:Y:S01]  /*0cc0*/  ISETP.NE.AND P4, PT, R3, RZ, PT ;  /* 0x000000ff0300720c */ /* 0x000fe20003f85270 */
[----:B------:R-:W-:Y:S02]  /*0cd0*/  IMAD.MOV.U32 R3, RZ, RZ, RZ ;  /* 0x000000ffff037224 */ /* 0x000fe400078e00ff */
[----:B------:R-:W-:-:S05]  /*0ce0*/  IMAD.WIDE R18, R19, 0x4, R22 ;  /* 0x0000000413127825 */ /* 0x000fca00078e0216 */
[----:B------:R-:W2:Y:S01]  /*0cf0*/  @!P0 LDG.E.EL R3, desc[UR4][R18.64] ;  /* 0x0000000412038981 */ /* 0x000ea2000c2e1900 */
[----:B------:R-:W-:Y:S01]  /*0d00*/  P2R R0, PR, RZ, 0x4 ;  /* 0x00000004ff007803 */ /* 0x000fe20000000000 */
[----:B------:R-:W-:Y:S01]  /*0d10*/  IMAD R25, R12, 0x2, R25 ;  /* 0x000000020c197824 */ /* 0x000fe200078e0219 */
[----:B------:R-:W-:Y:S02]  /*0d20*/  CS2R R8, SRZ ;  /* 0x0000000000087805 */ /* 0x000fe4000001ff00 */
[-C--:B--2---:R-:W-:Y:S02]  /*0d30*/  FSETP.GEU.AND P2, PT, R28, R3.reuse, PT ;  /* 0x000000031c00720b */ /* 0x084fe40003f4e000 */
[----:B------:R-:W-:Y:S02]  /*0d40*/  FSETP.NAN.AND P1, PT, R3, R3, PT ;  /* 0x000000030300720b */ /* 0x000fe40003f28000 */
[----:B------:R-:W-:-:S09]  /*0d50*/  P2R R18, PR, RZ, 0x4 ;  /* 0x00000004ff127803 */ /* 0x000fd20000000000 */
[----:B------:R-:W-:Y:S02]  /*0d60*/  @P2 SEL R3, R3, R28, P1 ;  /* 0x0000001c03032207 */ /* 0x000fe40000800000 */
[----:B------:R-:W-:Y:S01]  /*0d70*/  ISETP.NE.AND P2, PT, R24, RZ, PT ;  /* 0x000000ff1800720c */ /* 0x000fe20003f45270 */
[----:B------:R-:W-:-:S05]  /*0d80*/  IMAD.WIDE R24, R25, 0x4, R22 ;  /* 0x0000000419187825 */ /* 0x000fca00078e0216 */
[----:B------:R-:W2:Y:S01]  /*0d90*/  @!P0 LDG.E.EL R8, desc[UR4][R24.64] ;  /* 0x0000000418088981 */ /* 0x000ea2000c2e1900 */
[----:B------:R-:W-:Y:S02]  /*0da0*/  P2R R39, PR, RZ, 0x8 ;  /* 0x00000008ff277803 */ /* 0x000fe40000000000 */
[-C--:B--2---:R-:W-:Y:S02]  /*0db0*/  FSETP.GEU.AND P1, PT, R31, R8.reuse, PT ;  /* 0x000000081f00720b */ /* 0x084fe40003f2e000 */
[----:B------:R-:W-:Y:S02]  /*0dc0*/  FSETP.NAN.AND P3, PT, R8, R8, PT ;  /* 0x000000080800720b */ /* 0x000fe40003f68000 */
[----:B------:R-:W-:-:S09]  /*0dd0*/  P2R R28, PR, RZ, 0x2 ;  /* 0x00000002ff1c7803 */ /* 0x000fd20000000000 */
[----:B------:R-:W-:Y:S02]  /*0de0*/  @P1 SEL R8, R8, R31, P3 ;  /* 0x0000001f08081207 */ /* 0x000fe40001800000 */
[----:B------:R-:W-:-:S04]  /*0df0*/  ISETP.NE.AND P1, PT, R29, RZ, PT ;  /* 0x000000ff1d00720c */ /* 0x000fc80003f25270 */
[----:B------:R-:W-:Y:S02]  /*0e00*/  P2R R29, PR, RZ, 0x2 ;  /* 0x00000002ff1d7803 */ /* 0x000fe40000000000 */
[----:B------:R-:W-:-:S04]  /*0e10*/  ISETP.NE.AND P1, PT, R30, RZ, PT ;  /* 0x000000ff1e00720c */ /* 0x000fc80003f25270 */
[----:B------:R-:W-:Y:S02]  /*0e20*/  P2R R30, PR, RZ, 0x2 ;  /* 0x00000002ff1e7803 */ /* 0x000fe40000000000 */
[----:B------:R-:W-:Y:S01]  /*0e30*/  ISETP.NE.AND P1, PT, R2, RZ, PT ;  /* 0x000000ff0200720c */ /* 0x000fe20003f25270 */
[----:B------:R-:W-:-:S04]  /*0e40*/  VIADD R2, R6, 0x1b ;  /* 0x0000001b06027836 */ /* 0x000fc80000000000 */
[----:B------:R-:W-:-:S04]  /*0e50*/  IMAD R33, R11, 0x2, R2 ;  /* 0x000000020b217824 */ /* 0x000fc800078e0202 */
[----:B------:R-:W-:-:S05]  /*0e60*/  IMAD.WIDE R32, R33, 0x4, R22 ;  /* 0x0000000421207825 */ /* 0x000fca00078e0216 */
[----:B------:R-:W2:Y:S01]  /*0e70*/  @!P0 LDG.E.EL R9, desc[UR4][R32.64] ;  /* 0x0000000420098981 */ /* 0x000ea2000c2e1900 */
[----:B------:R-:W-:Y:S01]  /*0e80*/  IMAD.MOV.U32 R43, RZ, RZ, RZ ;  /* 0x000000ffff2b7224 */ /* 0x000fe200078e00ff */
        /* <DEDUP_REMOVED lines=10> */
[----:B------:R-:W-:-:S05]  /*0f30*/  IMAD.HI R24, R13, 0x2aaaaaab, RZ ;  /* 0x2aaaaaab0d187827 */ /* 0x000fca00078e02ff */
[----:B------:R-:W-:-:S05]  /*0f40*/  LEA.HI R24, R24, R24, RZ, 0x1 ;  /* 0x0000001818187211 */ /* 0x000fca00078f08ff */
[----:B------:R-:W-:-:S04]  /*0f50*/  IMAD R13, R24, -0x6, R13 ;  /* 0xfffffffa180d7824 */ /* 0x000fc800078e020d */
[C---:B------:R-:W-:Y:S02]  /*0f60*/  IMAD R25, R13.reuse, 0x2, R40 ;  /* 0x000000020d197824 */ /* 0x040fe400078e0228 */
[----:B------:R-:W-:Y:S02]  /*0f70*/  IMAD R41, R13, 0x2, R6 ;  /* 0x000000020d297824 */ /* 0x000fe400078e0206 */
[----:B------:R-:W-:Y:S02]  /*0f80*/  IMAD.MOV.U32 R37, RZ, RZ, RZ ;  /* 0x000000ffff257224 */ /* 0x000fe400078e00ff */
[----:B------:R-:W-:-:S04]  /*0f90*/  IMAD.WIDE R24, R25, 0x4, R22 ;  /* 0x0000000419187825 */ /* 0x000fc800078e0216 */
[----:B------:R-:W-:Y:S01]  /*0fa0*/  IMAD.WIDE R40, R41, 0x4, R22 ;  /* 0x0000000429287825 */ /* 0x000fe200078e0216 */
[----:B------:R-:W2:Y:S04]  /*0fb0*/  @!P0 LDG.E.EL R43, desc[UR4][R24.64] ;  /* 0x00000004182b8981 */ /* 0x000ea8000c2e1900 */
[----:B------:R-:W2:Y:S01]  /*0fc0*/  @!P0 LDG.E.EL R37, desc[UR4][R40.64] ;  /* 0x0000000428258981 */ /* 0x000ea2000c2e1900 */
[----:B------:R-:W-:Y:S02]  /*0fd0*/  P2R R35, PR, RZ, 0x8 ;  /* 0x00000008ff237803 */ /* 0x000fe40000000000 */
[C---:B--2---:R-:W-:Y:S02]  /*0fe0*/  FSETP.GT.AND P3, PT, R43.reuse, R37, PT ;  /* 0x000000252b00720b */ /* 0x044fe40003f64000 */
[----:B------:R-:W-:-:S11]  /*0ff0*/  FSETP.NAN.AND P6, PT, R43, R43, PT ;  /* 0x0000002b2b00720b */ /* 0x000fd60003fc8000 */
[----:B------:R-:W-:Y:S02]  /*1000*/  @!P3 SEL R43, R43, R37, P6 ;  /* 0x000000252b2bb207 */ /* 0x000fe40003000000 */
[----:B------:R-:W-:Y:S02]  /*1010*/  P2R R37, PR, RZ, 0x8 ;  /* 0x00000008ff257803 */ /* 0x000fe40000000000 */
[----:B------:R-:W-:-:S04]  /*1020*/  ISETP.NE.AND P3, PT, R39, RZ, PT ;  /* 0x000000ff2700720c */ /* 0x000fc80003f65270 */
[----:B------:R-:W-:Y:S02]  /*1030*/  P2R R39, PR, RZ, 0x8 ;  /* 0x00000008ff277803 */ /* 0x000fe40000000000 */
[----:B------:R-:W-:-:S04]  /*1040*/  ISETP.NE.AND P3, PT, R45, RZ, PT ;  /* 0x000000ff2d00720c */ /* 0x000fc80003f65270 */
[----:B------:R-:W-:Y:S02]  /*1050*/  P2R R40, PR, RZ, 0x8 ;  /* 0x00000008ff287803 */ /* 0x000fe40000000000 */
[----:B------:R-:W-:Y:S01]  /*1060*/  ISETP.NE.AND P3, PT, R27, RZ, PT ;  /* 0x000000ff1b00720c */ /* 0x000fe20003f65270 */
[----:B------:R-:W-:Y:S02]  /*1070*/  IMAD R27, R13, 0x2, R26 ;  /* 0x000000020d1b7824 */ /* 0x000fe400078e021a */
[----:B------:R-:W-:Y:S02]  /*1080*/  IMAD.MOV.U32 R45, RZ, RZ, RZ ;  /* 0x000000ffff2d7224 */ /* 0x000fe400078e00ff */
[----:B------:R-:W-:-:S05]  /*1090*/  IMAD.WIDE R26, R27, 0x4, R22 ;  /* 0x000000041b1a7825 */ /* 0x000fca00078e0216 */
[----:B------:R0:W2:Y:S01]  /*10a0*/  @!P0 LDG.E.EL R45, desc[UR4][R26.64] ;  /* 0x000000041a2d8981 */ /* 0x0000a2000c2e1900 */
[----:B------:R-:W-:Y:S02]  /*10b0*/  IMAD R25, R13, 0x2, R44 ;  /* 0x000000020d197824 */ /* 0x000fe400078e022c */
[----:B------:R-:W-:Y:S01]  /*10c0*/  IMAD.MOV.U32 R44, RZ, RZ, RZ ;  /* 0x000000ffff2c7224 */ /* 0x000fe200078e00ff */
[----:B------:R-:W-:Y:S01]  /*10d0*/  P2R R31, PR, RZ, 0x2 ;  /* 0x00000002ff1f7803 */ /* 0x000fe20000000000 */
[----:B------:R-:W-:-:S05]  /*10e0*/  IMAD.WIDE R24, R25, 0x4, R22 ;  /* 0x0000000419187825 */ /* 0x000fca00078e0216 */
[----:B------:R1:W3:Y:S01]  /*10f0*/  @!P0 LDG.E.EL R44, desc[UR4][R24.64] ;  /* 0x00000004182c8981 */ /* 0x0002e2000c2e1900 */
[----:B0-----:R-:W-:-:S04]  /*1100*/  IMAD R27, R13, 0x2, R42 ;  /* 0x000000020d1b7824 */ /* 0x001fc800078e022a */
[----:B------:R-:W-:-:S04]  /*1110*/  IMAD.WIDE R26, R27, 0x4, R22 ;  /* 0x000000041b1a7825 */ /* 0x000fc800078e0216 */
[----:B-1----:R-:W-:Y:S02]  /*1120*/  IMAD R25, R13, 0x2, R38 ;  /* 0x000000020d197824 */ /* 0x002fe400078e0226 */
[----:B------:R-:W-:Y:S02]  /*1130*/  IMAD.MOV.U32 R38, RZ, RZ, RZ ;  /* 0x000000ffff267224 */ /* 0x000fe400078e00ff */
[----:B------:R-:W-:-:S05]  /*1140*/  IMAD.WIDE R24, R25, 0x4, R22 ;  /* 0x0000000419187825 */ /* 0x000fca00078e0216 */
[----:B------:R-:W4:Y:S01]  /*1150*/  @!P0 LDG.E.EL R38, desc[UR4][R24.64] ;  /* 0x0000000418268981 */ /* 0x000f22000c2e1900 */
[-C--:B--2---:R-:W-:Y:S02]  /*1160*/  FSETP.GEU.AND P1, PT, R43, R45.reuse, PT ;  /* 0x0000002d2b00720b */ /* 0x084fe40003f2e000 */
[----:B------:R-:W-:-:S11]  /*1170*/  FSETP.NAN.AND P6, PT, R45, R45, PT ;  /* 0x0000002d2d00720b */ /* 0x000fd60003fc8000 */
[----:B------:R-:W-:Y:S01]  /*1180*/  @P1 SEL R45, R45, R43, P6 ;  /* 0x0000002b2d2d1207 */ /* 0x000fe20003000000 */
[----:B------:R-:W-:-:S06]  /*1190*/  IMAD.MOV.U32 R43, RZ, RZ, RZ ;  /* 0x000000ffff2b7224 */ /* 0x000fcc00078e00ff */
[----:B------:R0:W2:Y:S01]  /*11a0*/  @!P0 LDG.E.EL R43, desc[UR4][R26.64] ;  /* 0x000000041a2b8981 */ /* 0x0000a2000c2e1900 */
[----:B------:R-:W-:Y:S02]  /*11b0*/  P2R R19, PR, RZ, 0x4 ;  /* 0x00000004ff137803 */ /* 0x000fe40000000000 */
[----:B------:R-:W-:-:S04]  /*11c0*/  ISETP.NE.AND P2, PT, R20, RZ, PT ;  /* 0x000000ff1400720c */ /* 0x000fc80003f45270 */
[----:B------:R-:W-:Y:S02]  /*11d0*/  P2R R20, PR, RZ, 0x4 ;  /* 0x00000004ff147803 */ /* 0x000fe40000000000 */
[----:B------:R-:W-:-:S04]  /*11e0*/  ISETP.NE.AND P2, PT, R21, RZ, PT ;  /* 0x000000ff1500720c */ /* 0x000fc80003f45270 */
[----:B------:R-:W-:Y:S02]  /*11f0*/  P2R R21, PR, RZ, 0x4 ;  /* 0x00000004ff157803 */ /* 0x000fe40000000000 */
[-C--:B---3--:R-:W-:Y:S02]  /*1200*/  FSETP.GEU.AND P2, PT, R45, R44.reuse, PT ;  /* 0x0000002c2d00720b */ /* 0x088fe40003f4e000 */
[----:B------:R-:W-:Y:S02]  /*1210*/  FSETP.NAN.AND P6, PT, R44, R44, PT ;  /* 0x0000002c2c00720b */ /* 0x000fe40003fc8000 */
[----:B------:R-:W-:-:S09]  /*1220*/  P2R R17, PR, RZ, 0x10 ;  /* 0x00000010ff117803 */ /* 0x000fd20000000000 */
[----:B------:R-:W-:Y:S02]  /*1230*/  @P2 SEL R44, R44, R45, P6 ;  /* 0x0000002d2c2c2207 */ /* 0x000fe40003000000 */
[----:B------:R-:W-:Y:S01]  /*1240*/  P2R R10, PR, RZ, 0x20 ;  /* 0x00000020ff0a7803 */ /* 0x000fe20000000000 */
[----:B0-----:R-:W-:-:S04]  /*1250*/  IMAD R27, R13, 0x2, R36 ;  /* 0x000000020d1b7824 */ /* 0x001fc800078e0224 */
[----:B------:R-:W-:-:S04]  /*1260*/  IMAD.WIDE R26, R27, 0x4, R22 ;  /* 0x000000041b1a7825 */ /* 0x000fc800078e0216 */
[----:B------:R-:W-:Y:S02]  /*1270*/  IMAD R25, R13, 0x2, R2 ;  /* 0x000000020d197824 */ /* 0x000fe400078e0202 */
[----:B------:R-:W-:Y:S02]  /*1280*/  IMAD.MOV.U32 R2, RZ, RZ, RZ ;  /* 0x000000ffff027224 */ /* 0x000fe400078e00ff */
[----:B------:R-:W-:-:S05]  /*1290*/  IMAD.WIDE R24, R25, 0x4, R22 ;  /* 0x0000000419187825 */ /* 0x000fca00078e0216 */
[----:B------:R-:W3:Y:S01]  /*12a0*/  @!P0 LDG.E.EL R2, desc[UR4][R24.64] ;  /* 0x0000000418028981 */ /* 0x000ee2000c2e1900 */
[-C--:B--2---:R-:W-:Y:S02]  /*12b0*/  FSETP.GEU.AND P4, PT, R44, R43.reuse, PT ;  /* 0x0000002b2c00720b */ /* 0x084fe40003f8e000 */
[----:B------:R-:W-:-:S11]  /*12c0*/  FSETP.NAN.AND P6, PT, R43, R43, PT ;  /* 0x0000002b2b00720b */ /* 0x000fd60003fc8000 */
[----:B------:R-:W-:-:S04]  /*12d0*/  @P4 SEL R43, R43, R44, P6 ;  /* 0x0000002c2b2b4207 */ /* 0x000fc80003000000 */
[-C--:B----4-:R-:W-:Y:S02]  /*12e0*/  FSETP.GEU.AND P5, PT, R43, R38.reuse, PT ;  /* 0x000000262b00720b */ /* 0x090fe40003fae000 */
[----:B------:R-:W-:-:S11]  /*12f0*/  FSETP.NAN.AND P6, PT, R38, R38, PT ;  /* 0x000000262600720b */ /* 0x000fd60003fc8000 */
[----:B------:R-:W-:Y:S01]  /*1300*/  @P5 SEL R38, R38, R43, P6 ;  /* 0x0000002b26265207 */ /* 0x000fe20003000000 */
[----:B------:R-:W-:-:S06]  /*1310*/  IMAD.MOV.U32 R43, RZ, RZ, RZ ;  /* 0x000000ffff2b7224 */ /* 0x000fcc00078e00ff */
[----:B------:R-:W2:Y:S01]  /*1320*/  @!P0 LDG.E.EL R43, desc[UR4][R26.64] ;  /* 0x000000041a2b8981 */ /* 0x000ea2000c2e1900 */
[----:B------:R-:W-:Y:S01]  /*1330*/  P2R R41, PR, RZ, 0x8 ;  /* 0x00000008ff297803 */ /* 0x000fe20000000000 */
[----:B------:R-:W-:-:S04]  /*1340*/  VIADD R15, R15, 0x1c ;  /* 0x0000001c0f0f7836 */ /* 0x000fc80000000000 */
[----:B------:R-:W-:Y:S02]  /*1350*/  IMAD R5, R5, 0x2, R15 ;  /* 0x0000000205057824 */ /* 0x000fe400078e020f */
[----:B------:R-:W-:-:S04]  /*1360*/  VIADD R6, R6, 0x1c ;  /* 0x0000001c06067836 */ /* 0x000fc80000000000 */
[--C-:B------:R-:W-:Y:S02]  /*1370*/  IMAD R11, R11, 0x2, R6.reuse ;  /* 0x000000020b0b7824 */ /* 0x100fe400078e0206 */
[----:B------:R-:W-:Y:S01]  /*1380*/  IMAD R13, R13, 0x2, R6 ;  /* 0x000000020d0d7824 */ /* 0x000fe200078e0206 */
[-C--:B--2---:R-:W-:Y:S02]  /*1390*/  FSETP.GEU.AND P3, PT, R38, R43.reuse, PT ;  /* 0x0000002b2600720b */ /* 0x084fe40003f6e000 */
[----:B------:R-:W-:-:S11]  /*13a0*/  FSETP.NAN.AND P6, PT, R43, R43, PT ;  /* 0x0000002b2b00720b */ /* 0x000fd60003fc8000 */
[----:B------:R-:W-:-:S04]  /*13b0*/  @P3 SEL R43, R43, R38, P6 ;  /* 0x000000262b2b3207 */ /* 0x000fc80003000000 */
[-C--:B---3--:R-:W-:Y:S02]  /*13c0*/  FSETP.GEU.AND P6, PT, R43, R2.reuse, PT ;  /* 0x000000022b00720b */ /* 0x088fe40003fce000 */
[----:B------:R-:W-:Y:S02]  /*13d0*/  P2R R36, PR, RZ, 0x8 ;  /* 0x00000008ff247803 */ /* 0x000fe40000000000 */
[----:B------:R-:W-:-:S09]  /*13e0*/  FSETP.NAN.AND P3, PT, R2, R2, PT ;  /* 0x000000020200720b */ /* 0x000fd20003f68000 */
[----:B------:R-:W-:Y:S02]  /*13f0*/  @P6 SEL R2, R2, R43, P3 ;  /* 0x0000002b02026207 */ /* 0x000fe40001800000 */
[----:B------:R-:W-:-:S04]  /*1400*/  ISETP.NE.AND P3, PT, R41, RZ, PT ;  /* 0x000000ff2900720c */ /* 0x000fc80003f65270 */
[----:B------:R-:W-:Y:S02]  /*1410*/  SEL R26, RZ, 0x1, !P3 ;  /* 0x00000001ff1a7807 */ /* 0x000fe40005800000 */
[----:B------:R-:W-:-:S04]  /*1420*/  ISETP.NE.AND P3, PT, R40, RZ, PT ;  /* 0x000000ff2800720c */ /* 0x000fc80003f65270 */
[----:B------:R-:W-:Y:S02]  /*1430*/  SEL R27, RZ, 0x1, !P3 ;  /* 0x00000001ff1b7807 */ /* 0x000fe40005800000 */
[----:B------:R-:W-:-:S04]  /*1440*/  ISETP.NE.AND P3, PT, R39, RZ, PT ;  /* 0x000000ff2700720c */ /* 0x000fc80003f65270 */
[----:B------:R-:W-:Y:S02]  /*1450*/  SEL R38, RZ, 0x1, !P3 ;  /* 0x00000001ff267807 */ /* 0x000fe40005800000 */
[----:B------:R-:W-:-:S04]  /*1460*/  ISETP.NE.AND P3, PT, R37, RZ, PT ;  /* 0x000000ff2500720c */ /* 0x000fc80003f65270 */
[----:B------:R-:W-:Y:S02]  /*1470*/  SEL R37, RZ, 0x1, !P3 ;  /* 0x00000001ff257807 */ /* 0x000fe40005800000 */
[----:B------:R-:W-:Y:S02]  /*1480*/  ISETP.NE.AND P3, PT, R35, RZ, PT ;  /* 0x000000ff2300720c */ /* 0x000fe40003f65270 */
[----:B------:R-:W-:Y:S02]  /*1490*/  SEL R37, R37, 0x2, P1 ;  /* 0x0000000225257807 */ /* 0x000fe40000800000 */
[----:B------:R-:W-:Y:S02]  /*14a0*/  SEL R26, R26, 0x2, P3 ;  /* 0x000000021a1a7807 */ /* 0x000fe40001800000 */
[----:B------:R-:W-:Y:S02]  /*14b0*/  ISETP.NE.AND P1, PT, R31, RZ, PT ;  /* 0x000000ff1f00720c */ /* 0x000fe40003f25270 */
[----:B------:R-:W-:-:S02]  /*14c0*/  ISETP.NE.AND P3, PT, R34, RZ, PT ;  /* 0x000000ff2200720c */ /* 0x000fc40003f65270 */
[----:B------:R-:W-:Y:S02]  /*14d0*/  SEL R37, R37, 0x3, P2 ;  /* 0x0000000325257807 */ /* 0x000fe40001000000 */
[----:B------:R-:W-:Y:S02]  /*14e0*/  SEL R26, R26, 0x3, P1 ;  /* 0x000000031a1a7807 */ /* 0x000fe40000800000 */
[----:B------:R-:W-:Y:S02]  /*14f0*/  ISETP.NE.AND P2, PT, R21, RZ, PT ;  /* 0x000000ff1500720c */ /* 0x000fe40003f45270 */
[----:B------:R-:W-:Y:S02]  /*1500*/  SEL R27, R27, 0x2, P3 ;  /* 0x000000021b1b7807 */ /* 0x000fe40001800000 */
[----:B------:R-:W-:Y:S02]  /*1510*/  ISETP.NE.AND P1, PT, R30, RZ, PT ;  /* 0x000000ff1e00720c */ /* 0x000fe40003f25270 */
[----:B------:R-:W-:-:S02]  /*1520*/  SEL R37, R37, 0x4, P4 ;  /* 0x0000000425257807 */ /* 0x000fc40002000000 */
[----:B------:R-:W-:Y:S02]  /*1530*/  SEL R26, R26, 0x4, P2 ;  /* 0x000000041a1a7807 */ /* 0x000fe40001000000 */
[----:B------:R-:W-:Y:S02]  /*1540*/  ISETP.NE.AND P4, PT, R17, RZ, PT ;  /* 0x000000ff1100720c */ /* 0x000fe40003f85270 */
[----:B------:R-:W-:Y:S02]  /*1550*/  SEL R27, R27, 0x3, P1 ;  /* 0x000000031b1b7807 */ /* 0x000fe40000800000 */
[----:B------:R-:W-:Y:S02]  /*1560*/  ISETP.NE.AND P2, PT, R20, RZ, PT ;  /* 0x000000ff1400720c */ /* 0x000fe40003f45270 */
[----:B------:R-:W-:Y:S02]  /*1570*/  SEL R26, R26, 0x5, P4 ;  /* 0x000000051a1a7807 */ /* 0x000fe40002000000 */
[----:B------:R-:W-:-:S02]  /*1580*/  ISETP.NE.AND P3, PT, R33, RZ, PT ;  /* 0x000000ff2100720c */ /* 0x000fc40003f65270 */
[----:B------:R-:W-:Y:S02]  /*1590*/  SEL R27, R27, 0x4, P2 ;  /* 0x000000041b1b7807 */ /* 0x000fe40001000000 */
[----:B------:R-:W-:Y:S01]  /*15a0*/  ISETP.NE.AND P4, PT, R16, RZ, PT ;  /* 0x000000ff1000720c */ /* 0x000fe20003f85270 */
[----:B------:R-:W-:Y:S01]  /*15b0*/  IMAD R21, R12, 0x2, R15 ;  /* 0x000000020c157824 */ /* 0x000fe200078e020f */
[----:B------:R-:W-:Y:S02]  /*15c0*/  SEL R38, R38, 0x2, P3 ;  /* 0x0000000226267807 */ /* 0x000fe40001800000 */
[----:B------:R-:W-:Y:S02]  /*15d0*/  CS2R R16, SRZ ;  /* 0x0000000000107805 */ /* 0x000fe4000001ff00 */
[----:B------:R-:W-:Y:S02]  /*15e0*/  ISETP.NE.AND P1, PT, R29, RZ, PT ;  /* 0x000000ff1d00720c */ /* 0x000fe40003f25270 */
[----:B------:R-:W-:-:S02]  /*15f0*/  SEL R27, R27, 0x5, P4 ;  /* 0x000000051b1b7807 */ /* 0x000fc40002000000 */
[----:B------:R-:W-:Y:S01]  /*1600*/  ISETP.NE.AND P4, PT, R14, RZ, PT ;  /* 0x000000ff0e00720c */ /* 0x000fe20003f85270 */
[--C-:B------:R-:W-:Y:S01]  /*1610*/  IMAD.WIDE R14, R5, 0x4, R22.reuse ;  /* 0x00000004050e7825 */ /* 0x100fe200078e0216 */
[----:B------:R-:W-:Y:S02]  /*1620*/  SEL R38, R38, 0x3, P1 ;  /* 0x0000000326267807 */ /* 0x000fe40000800000 */
[----:B------:R-:W-:Y:S01]  /*1630*/  ISETP.NE.AND P2, PT, R19, RZ, PT ;  /* 0x000000ff1300720c */ /* 0x000fe20003f45270 */
[--C-:B------:R-:W-:Y:S01]  /*1640*/  IMAD.WIDE R20, R21, 0x4, R22.reuse ;  /* 0x0000000415147825 */ /* 0x100fe200078e0216 */
[----:B------:R-:W2:Y:S01]  /*1650*/  @!P0 LDG.E.EL R16, desc[UR4][R14.64] ;  /* 0x000000040e108981 */ /* 0x000ea2000c2e1900 */
[----:B------:R-:W-:Y:S02]  /*1660*/  SEL R37, R37, 0x5, P5 ;  /* 0x0000000525257807 */ /* 0x000fe40002800000 */
[----:B------:R-:W-:Y:S01]  /*1670*/  SEL R38, R38, 0x4, P2 ;  /* 0x0000000426267807 */ /* 0x000fe20001000000 */
[----:B------:R-:W3:Y:S01]  /*1680*/  @!P0 LDG.E.EL R17, desc[UR4][R20.64] ;  /* 0x0000000414118981 */ /* 0x000ee2000c2e1900 */
[----:B------:R-:W-:Y:S01]  /*1690*/  ISETP.NE.AND P2, PT, R18, RZ, PT ;  /* 0x000000ff1200720c */ /* 0x000fe20003f45270 */
[----:B------:R-:W-:Y:S01]  /*16a0*/  IMAD.MOV.U32 R18, RZ, RZ, RZ ;  /* 0x000000ffff127224 */ /* 0x000fe200078e00ff */
[----:B------:R-:W-:Y:S01]  /*16b0*/  ISETP.NE.AND P5, PT, R10, RZ, PT ;  /* 0x000000ff0a00720c */ /* 0x000fe20003fa5270 */
[----:B------:R-:W-:-:S04]  /*16c0*/  IMAD.WIDE R10, R11, 0x4, R22 ;  /* 0x000000040b0a7825 */ /* 0x000fc800078e0216 */
[----:B------:R-:W-:Y:S01]  /*16d0*/  IMAD.MOV.U32 R19, RZ, RZ, RZ ;  /* 0x000000ffff137224 */ /* 0x000fe200078e00ff */
[----:B------:R-:W4:Y:S01]  /*16e0*/  @!P0 LDG.E.EL R18, desc[UR4][R10.64] ;  /* 0x000000040a128981 */ /* 0x000f22000c2e1900 */
[----:B------:R-:W-:Y:S01]  /*16f0*/  IMAD.WIDE R22, R13, 0x4, R22 ;  /* 0x000000040d167825 */ /* 0x000fe200078e0216 */
[----:B------:R-:W-:Y:S01]  /*1700*/  SEL R38, R38, 0x5, P4 ;  /* 0x0000000526267807 */ /* 0x000fe20002000000 */
[----:B------:R-:W0:Y:S03]  /*1710*/  LDC.64 R12, c[0x0][0x218] ;  /* 0x00008600ff0c7b82 */ /* 0x000e260000000a00 */
[----:B------:R-:W5:Y:S01]  /*1720*/  @!P0 LDG.E.EL R19, desc[UR4][R22.64] ;  /* 0x0000000416138981 */ /* 0x000f62000c2e1900 */
[----:B------:R-:W-:-:S04]  /*1730*/  ISETP.NE.AND P4, PT, R7, RZ, PT ;  /* 0x000000ff0700720c */ /* 0x000fc80003f85270 */
[----:B------:R-:W-:Y:S02]  /*1740*/  SEL R27, R27, 0x6, P4 ;  /* 0x000000061b1b7807 */ /* 0x000fe40002000000 */
[----:B------:R-:W-:Y:S02]  /*1750*/  ISETP.NE.AND P4, PT, R0, RZ, PT ;  /* 0x000000ff0000720c */ /* 0x000fe40003f85270 */
[----:B------:R-:W-:Y:S02]  /*1760*/  SEL R7, R26, 0x6, P5 ;  /* 0x000000061a077807 */ /* 0x000fe40002800000 */
[----:B------:R-:W-:Y:S02]  /*1770*/  ISETP.NE.AND P5, PT, R36, RZ, PT ;  /* 0x000000ff2400720c */ /* 0x000fe40003fa5270 */
[----:B------:R-:W-:Y:S01]  /*1780*/  SEL R38, R38, 0x6, P4 ;  /* 0x0000000626267807 */ /* 0x000fe20002000000 */
[----:B------:R-:W-:Y:S01]  /*1790*/  IMAD.HI R0, R4, 0x4bda12f7, RZ ;  /* 0x4bda12f704007827 */ /* 0x000fe200078e02ff */
[----:B------:R-:W-:-:S02]  /*17a0*/  SEL R37, R37, 0x6, P5 ;  /* 0x0000000625257807 */ /* 0x000fc40002800000 */
[----:B------:R-:W-:Y:S02]  /*17b0*/  ISETP.NE.AND P3, PT, R32, RZ, PT ;  /* 0x000000ff2000720c */ /* 0x000fe40003f65270 */
[----:B------:R-:W-:Y:S02]  /*17c0*/  ISETP.NE.AND P1, PT, R28, RZ, PT ;  /* 0x000000ff1c00720c */ /* 0x000fe40003f25270 */
[----:B------:R-:W-:Y:S02]  /*17d0*/  SHF.R.U32.HI R5, RZ, 0x1f, R0 ;  /* 0x0000001fff057819 */ /* 0x000fe40000011600 */
[----:B------:R-:W-:Y:S02]  /*17e0*/  SEL R38, R38, 0x7, P3 ;  /* 0x0000000726267807 */ /* 0x000fe40001800000 */
[----:B------:R-:W-:Y:S02]  /*17f0*/  SEL R27, R27, 0x7, P1 ;  /* 0x000000071b1b7807 */ /* 0x000fe40000800000 */
[----:B------:R-:W-:-:S02]  /*1800*/  LEA.HI.SX32 R5, R0, R5, 0x14 ;  /* 0x0000000500057211 */ /* 0x000fc400078fa2ff */
[----:B------:R-:W-:-:S03]  /*1810*/  SEL R0, R7, 0x7, P2 ;  /* 0x0000000707007807 */ /* 0x000fc60001000000 */
[----:B------:R-:W-:Y:S01]  /*1820*/  IMAD R6, R5, -0x3600, R4 ;  /* 0xffffca0005067824 */ /* 0x000fe200078e0204 */
[----:B------:R-:W-:-:S03]  /*1830*/  SEL R37, R37, 0x7, P6 ;  /* 0x0000000725257807 */ /* 0x000fc60003000000 */
[----:B------:R-:W-:-:S04]  /*1840*/  IMAD R7, R5, 0x9000, R6 ;  /* 0x0000900005077824 */ /* 0x000fc800078e0206 */
[----:B0-----:R-:W-:Y:S01]  /*1850*/  IMAD.WIDE R6, R7, 0x4, R12 ;  /* 0x0000000407067825 */ /* 0x001fe200078e020c */
[-C--:B--2---:R-:W-:Y:S02]  /*1860*/  FSETP.GEU.AND P4, PT, R3, R16.reuse, PT ;  /* 0x000000100300720b */ /* 0x084fe40003f8e000 */
[-C--:B---3--:R-:W-:Y:S02]  /*1870*/  FSETP.GEU.AND P5, PT, R8, R17.reuse, PT ;  /* 0x000000110800720b */ /* 0x088fe40003fae000 */
[----:B------:R-:W-:Y:S02]  /*1880*/  FSETP.NAN.AND P3, PT, R16, R16, PT ;  /* 0x000000101000720b */ /* 0x000fe40003f68000 */
[----:B------:R-:W-:Y:S02]  /*1890*/  FSETP.NAN.AND P2, PT, R17, R17, PT ;  /* 0x000000111100720b */ /* 0x000fe40003f48000 */
[----:B----4-:R-:W-:-:S05]  /*18a0*/  FSETP.GEU.AND P1, PT, R9, R18, PT ;  /* 0x000000120900720b */ /* 0x010fca0003f2e000 */
[----:B------:R-:W-:Y:S02]  /*18b0*/  @P4 SEL R16, R16, R3, P3 ;  /* 0x0000000310104207 */ /* 0x000fe40001800000 */
[----:B-----5:R-:W-:Y:S02]  /*18c0*/  FSETP.GEU.AND P3, PT, R2, R19, PT ;  /* 0x000000130200720b */ /* 0x020fe40003f6e000 */
[----:B------:R-:W-:Y:S02]  /*18d0*/  @P5 SEL R17, R17, R8, P2 ;  /* 0x0000000811115207 */ /* 0x000fe40001000000 */
[----:B------:R-:W-:-:S04]  /*18e0*/  FSETP.NAN.AND P2, PT, R18, R18, PT ;  /* 0x000000121200720b */ /* 0x000fc80003f48000 */
[----:B------:R-:W-:Y:S02]  /*18f0*/  @P1 SEL R18, R18, R9, P2 ;  /* 0x0000000912121207 */ /* 0x000fe40001000000 */
[C---:B------:R-:W-:Y:S02]  /*1900*/  FSETP.NAN.AND P2, PT, R19.reuse, R19, PT ;  /* 0x000000131300720b */ /* 0x040fe40003f48000 */
[----:B------:R-:W-:Y:S02]  /*1910*/  SEL R0, R0, 0x8, P4 ;  /* 0x0000000800007807 */ /* 0x000fe40002000000 */
[----:B------:R-:W-:Y:S02]  /*1920*/  @P3 SEL R19, R19, R2, P2 ;  /* 0x0000000213133207 */ /* 0x000fe40001000000 */
[----:B------:R-:W-:Y:S02]  /*1930*/  SEL R27, R27, 0x8, P5 ;  /* 0x000000081b1b7807 */ /* 0x000fe40002800000 */
[----:B------:R-:W-:-:S02]  /*1940*/  SEL R38, R38, 0x8, P1 ;  /* 0x0000000826267807 */ /* 0x000fc40000800000 */
[----:B------:R-:W-:Y:S02]  /*1950*/  SEL R37, R37, 0x8, P3 ;  /* 0x0000000825257807 */ /* 0x000fe40001800000 */
[----:B------:R-:W-:Y:S01]  /*1960*/  IADD3 R2, P1, R4, UR6, RZ ;  /* 0x0000000604027c10 */ /* 0x000fe2000ff3e0ff */
[----:B------:R0:W-:Y:S01]  /*1970*/  @!P0 STG.E.128 desc[UR4][R6.64], R16 ;  /* 0x0000001006008986 */ /* 0x0001e2000c101d04 */
[----:B------:R-:W-:Y:S02]  /*1980*/  PRMT R0, R0, 0x3340, R27 ;  /* 0x0000334000007816 */ /* 0x000fe4000000001b */
[----:B------:R-:W-:Y:S02]  /*1990*/  PRMT R37, R38, 0x3340, R37 ;  /* 0x0000334026257816 */ /* 0x000fe40000000025 */
[----:B------:R-:W-:Y:S02]  /*19a0*/  LEA.HI.X.SX32 R3, R4, UR7, 0x1, P1 ;  /* 0x0000000704037c11 */ /* 0x000fe400088f0eff */
[----:B------:R-:W-:Y:S01]  /*19b0*/  PRMT R37, R0, 0x5410, R37 ;  /* 0x0000541000257816 */ /* 0x000fe20000000025 */
[----:B0-----:R-:W-:Y:S06]  /*19c0*/  @P0 EXIT ;  /* 0x000000000000094d */ /* 0x001fec0003800000 */
[----:B------:R-:W-:Y:S01]  /*19d0*/  STG.E desc[UR4][R2.64], R37 ;  /* 0x0000002502007986 */ /* 0x000fe2000c101904 */
[----:B------:R-:W-:Y:S05]  /*19e0*/  EXIT ;  /* 0x000000000000794d */ /* 0x000fea0003800000 */
.L_x_0:
[----:B------:R-:W-:-:S00]  /*19f0*/  BRA `(.L_x_0) ;  /* 0xfffffffc00fc7947 */ /* 0x000fc0000383ffff */
[----:B------:R-:W-:-:S00]  /*1a00*/  NOP ;  /* 0x0000000000007918 */ /* 0x000fc00000000000 */
[----:B------:R-:W-:-:S00]  /*1a10*/  NOP ;  /* 0x0000000000007918 */ /* 0x000fc00000000000 */
[----:B------:R-:W-:-:S00]  /*1a20*/  NOP ;  /* 0x0000000000007918 */ /* 0x000fc00000000000 */
[----:B------:R-:W-:-:S00]  /*1a30*/  NOP ;  /* 0x0000000000007918 */ /* 0x000fc00000000000 */
[----:B------:R-:W-:-:S00]  /*1a40*/  NOP ;  /* 0x0000000000007918 */ /* 0x000fc00000000000 */
[----:B------:R-:W-:-:S00]  /*1a50*/  NOP ;  /* 0x0000000000007918 */ /* 0x000fc00000000000 */
[----:B------:R-:W-:-:S00]  /*1a60*/  NOP ;  /* 0x0000000000007918 */ /* 0x000fc00000000000 */
[----:B------:R-:W-:-:S00]  /*1a70*/  NOP ;  /* 0x0000000000007918 */ /* 0x000fc00000000000 */
.L_x_1:


//--------------------- .nv.constant0.triton_poi_fused_max_pool2d_with_indices_15 --------------------------
	.section	.nv.constant0.triton_poi_fused_max_pool2d_with_indices_15,"a",@progbits
	.sectionflags	@""
	.align	4
.nv.constant0.triton_poi_fused_max_pool2d_with_indices_15:
	.zero		556
